	.headerflags	@"EF_CUDA_TEXMODE_UNIFIED EF_CUDA_64BIT_ADDRESS EF_CUDA_ACCELERATORS EF_CUDA_SM90 EF_CUDA_VIRTUAL_SM(EF_CUDA_SM90)"
	.elftype	@"ET_EXEC"


//--------------------- .nv.info                  --------------------------
	.section	.nv.info,"",@"SHT_CUDA_INFO"
	.align	4


	//----- nvinfo : EIATTR_REGCOUNT
	.align		4
        /*0000*/ 	.byte	0x04, 0x2f
        /*0002*/ 	.short	(.L_1 - .L_0)
	.align		4
.L_0:
        /*0004*/ 	.word	index@(triton_poi_fused_mm_13)
        /*0008*/ 	.word	0x00000020


	//----- nvinfo : EIATTR_MIN_STACK_SIZE
	.align		4
.L_1:
        /*000c*/ 	.byte	0x04, 0x12
        /*000e*/ 	.short	(.L_3 - .L_2)
	.align		4
.L_2:
        /*0010*/ 	.word	index@(triton_poi_fused_mm_13)
        /*0014*/ 	.word	0x00000000


	//----- nvinfo : EIATTR_FRAME_SIZE
	.align		4
.L_3:
        /*0018*/ 	.byte	0x04, 0x11
        /*001a*/ 	.short	(.L_5 - .L_4)
	.align		4
.L_4:
        /*001c*/ 	.word	index@(triton_poi_fused_mm_13)
        /*0020*/ 	.word	0x00000000


	//----- nvinfo : EIATTR_MIN_STACK_SIZE
	.align		4
.L_5:
        /*0024*/ 	.byte	0x04, 0x12
        /*0026*/ 	.short	(.L_7 - .L_6)
	.align		4
.L_6:
        /*0028*/ 	.word	index@(triton_poi_fused_mm_13)
        /*002c*/ 	.word	0x00000000
.L_7:


//--------------------- .nv.info.triton_poi_fused_mm_13 --------------------------
	.section	.nv.info.triton_poi_fused_mm_13,"",@"SHT_CUDA_INFO"
	.sectionflags	@""
	.align	4


	//----- nvinfo : EIATTR_CUDA_API_VERSION
	.align		4
        /*0000*/ 	.byte	0x04, 0x37
        /*0002*/ 	.short	(.L_9 - .L_8)
.L_8:
        /*0004*/ 	.word	0x0000007c


	//----- nvinfo : EIATTR_KPARAM_INFO
	.align		4
.L_9:
        /*0008*/ 	.byte	0x04, 0x17
        /*000a*/ 	.short	(.L_11 - .L_10)
.L_10:
        /*000c*/ 	.word	0x00000000
        /*0010*/ 	.short	0x0003
        /*0012*/ 	.short	0x0018
        /*0014*/ 	.byte	0x00, 0xf0, 0x11, 0x00


	//----- nvinfo : EIATTR_KPARAM_INFO
	.align		4
.L_11:
        /*0018*/ 	.byte	0x04, 0x17
        /*001a*/ 	.short	(.L_13 - .L_12)
.L_12:
        /*001c*/ 	.word	0x00000000
        /*0020*/ 	.short	0x0002
        /*0022*/ 	.short	0x0010
        /*0024*/ 	.byte	0x00, 0xf4, 0x21, 0x00


	//----- nvinfo : EIATTR_KPARAM_INFO
	.align		4
.L_13:
        /*0028*/ 	.byte	0x04, 0x17
        /*002a*/ 	.short	(.L_15 - .L_14)
.L_14:
        /*002c*/ 	.word	0x00000000
        /*0030*/ 	.short	0x0001
        /*0032*/ 	.short	0x0008
        /*0034*/ 	.byte	0x00, 0xf4, 0x21, 0x00


	//----- nvinfo : EIATTR_KPARAM_INFO
	.align		4
.L_15:
        /*0038*/ 	.byte	0x04, 0x17
        /*003a*/ 	.short	(.L_17 - .L_16)
.L_16:
        /*003c*/ 	.word	0x00000000
        /*0040*/ 	.short	0x0000
        /*0042*/ 	.short	0x0000
        /*0044*/ 	.byte	0x00, 0xf4, 0x21, 0x00


	//----- nvinfo : EIATTR_SPARSE_MMA_MASK
	.align		4
.L_17:
        /*0048*/ 	.byte	0x03, 0x50
        /*004a*/ 	.short	0x0000


	//----- nvinfo : EIATTR_MAXREG_COUNT
	.align		4
        /*004c*/ 	.byte	0x03, 0x1b
        /*004e*/ 	.short	0x00ff


	//----- nvinfo : EIATTR_EXIT_INSTR_OFFSETS
	.align		4
        /*0050*/ 	.byte	0x04, 0x1c
        /*0052*/ 	.short	(.L_19 - .L_18)


	//   ....[0]....
.L_18:
        /*0054*/ 	.word	0x00000770


	//----- nvinfo : EIATTR_REQNTID
	.align		4
.L_19:
        /*0058*/ 	.byte	0x04, 0x10
        /*005a*/ 	.short	(.L_21 - .L_20)
.L_20:
        /*005c*/ 	.word	0x00000080
        /*0060*/ 	.word	0x00000001
        /*0064*/ 	.word	0x00000001


	//----- nvinfo : EIATTR_CBANK_PARAM_SIZE
	.align		4
.L_21:
        /*0068*/ 	.byte	0x03, 0x19
        /*006a*/ 	.short	0x001c


	//----- nvinfo : EIATTR_PARAM_CBANK
	.align		4
        /*006c*/ 	.byte	0x04, 0x0a
        /*006e*/ 	.short	(.L_23 - .L_22)
	.align		4
.L_22:
        /*0070*/ 	.word	index@(.nv.constant0.triton_poi_fused_mm_13)
        /*0074*/ 	.short	0x0210
        /*0076*/ 	.short	0x001c


	//----- nvinfo : EIATTR_SW_WAR
	.align		4
.L_23:
        /*0078*/ 	.byte	0x04, 0x36
        /*007a*/ 	.short	(.L_25 - .L_24)
.L_24:
        /*007c*/ 	.word	0x00000008
.L_25:


//--------------------- .nv.callgraph             --------------------------
	.section	.nv.callgraph,"",@"SHT_CUDA_CALLGRAPH"
	.align	4
	.sectionentsize	8
	.align		4
        /*0000*/ 	.word	0x00000000
	.align		4
        /*0004*/ 	.word	0xffffffff
	.align		4
        /*0008*/ 	.word	0x00000000
	.align		4
        /*000c*/ 	.word	0xfffffffe
	.align		4
        /*0010*/ 	.word	0x00000000
	.align		4
        /*0014*/ 	.word	0xfffffffd
	.align		4
        /*0018*/ 	.word	0x00000000
	.align		4
        /*001c*/ 	.word	0xfffffffc


//--------------------- .text.triton_poi_fused_mm_13 --------------------------
	.section	.text.triton_poi_fused_mm_13,"ax",@progbits
	.align	128
        .global         triton_poi_fused_mm_13
        .type           triton_poi_fused_mm_13,@function
        .size           triton_poi_fused_mm_13,(.L_x_1 - triton_poi_fused_mm_13)
        .other          triton_poi_fused_mm_13,@"STO_CUDA_ENTRY STV_DEFAULT"
triton_poi_fused_mm_13:
.text.triton_poi_fused_mm_13:
[----:B------:R-:W-:Y:S01]  /*0000*/  LDC R1, c[0x0][0x28] ;  /* 0x00000a00ff017b82 */ /* 0x000fe20000000800 */
[----:B------:R-:W1:Y:S01]  /*0010*/  S2R R0, SR_TID.X ;  /* 0x0000000000007919 */ /* 0x000e620000002100 */
[----:B------:R-:W-:-:S06]  /*0020*/  ULDC.64 UR4, c[0x0][0x208] ;  /* 0x0000820000047ab9 */ /* 0x000fcc0000000a00 */
[----:B------:R-:W2:Y:S01]  /*0030*/  LDC.64 R26, c[0x0][0x218] ;  /* 0x00008600ff1a7b82 */ /* 0x000ea20000000a00 */
[----:B------:R-:W3:Y:S07]  /*0040*/  S2R R3, SR_CTAID.X ;  /* 0x0000000000037919 */ /* 0x000eee0000002500 */
[----:B------:R-:W4:Y:S01]  /*0050*/  LDC.64 R28, c[0x0][0x220] ;  /* 0x00008800ff1c7b82 */ /* 0x000f220000000a00 */
[----:B-1----:R-:W-:Y:S01]  /*0060*/  IMAD.SHL.U32 R0, R0, 0x4, RZ ;  /* 0x0000000400007824 */ /* 0x002fe200078e00ff */
[----:B---3--:R-:W-:-:S04]  /*0070*/  SHF.R.S32.HI R2, RZ, 0x15, R3 ;  /* 0x00000015ff027819 */ /* 0x008fc80000011403 */
[----:B------:R-:W-:-:S05]  /*0080*/  LOP3.LUT R0, R0, 0x1fc, RZ, 0xc0, !PT ;  /* 0x000001fc00007812 */ /* 0x000fca00078ec0ff */
[----:B------:R-:W-:Y:S01]  /*0090*/  IMAD R0, R3, 0x400, R0 ;  /* 0x0000040003007824 */ /* 0x000fe200078e0200 */
[----:B------:R-:W-:-:S03]  /*00a0*/  SGXT R3, R2, 0x1 ;  /* 0x000000010203781a */ /* 0x000fc60000000200 */
[C---:B------:R-:W-:Y:S02]  /*00b0*/  VIADD R8, R0.reuse, 0x1 ;  /* 0x0000000100087836 */ /* 0x040fe40000000000 */
[----:B------:R-:W-:-:S03]  /*00c0*/  VIADD R6, R0, 0x3 ;  /* 0x0000000300067836 */ /* 0x000fc60000000000 */
[----:B------:R-:W-:-:S04]  /*00d0*/  LEA.HI R2, R3, R8, RZ, 0x9 ;  /* 0x0000000803027211 */ /* 0x000fc800078f48ff */
[----:B------:R-:W-:Y:S01]  /*00e0*/  LOP3.LUT R5, R2, 0xfffffe00, RZ, 0xc0, !PT ;  /* 0xfffffe0002057812 */ /* 0x000fe200078ec0ff */
[----:B------:R-:W-:-:S04]  /*00f0*/  VIADD R2, R0, 0x2 ;  /* 0x0000000200027836 */ /* 0x000fc80000000000 */
[----:B------:R-:W-:Y:S01]  /*0100*/  IMAD.IADD R8, R8, 0x1, -R5 ;  /* 0x0000000108087824 */ /* 0x000fe200078e0a05 */
[----:B------:R-:W-:Y:S02]  /*0110*/  LEA.HI R4, R3, R2, RZ, 0x9 ;  /* 0x0000000203047211 */ /* 0x000fe400078f48ff */
[----:B------:R-:W-:Y:S02]  /*0120*/  SHF.R.S32.HI R5, RZ, 0x1f, R0 ;  /* 0x0000001fff057819 */ /* 0x000fe40000011400 */
[----:B------:R-:W-:Y:S02]  /*0130*/  LOP3.LUT R7, R4, 0xfffffe00, RZ, 0xc0, !PT ;  /* 0xfffffe0004077812 */ /* 0x000fe400078ec0ff */
[----:B------:R-:W-:Y:S02]  /*0140*/  PRMT R10, R8, 0x9910, RZ ;  /* 0x00009910080a7816 */ /* 0x000fe400000000ff */
[----:B------:R-:W-:Y:S01]  /*0150*/  LEA.HI R4, R5, R0, RZ, 0x9 ;  /* 0x0000000005047211 */ /* 0x000fe200078f48ff */
[----:B------:R-:W-:Y:S01]  /*0160*/  IMAD.IADD R7, R2, 0x1, -R7 ;  /* 0x0000000102077824 */ /* 0x000fe200078e0a07 */
[----:B------:R-:W-:-:S02]  /*0170*/  LEA.HI R2, R3, R6, RZ, 0x9 ;  /* 0x0000000603027211 */ /* 0x000fc400078f48ff */
[----:B------:R-:W-:Y:S02]  /*0180*/  SHF.R.S32.HI R10, RZ, 0xf, R10 ;  /* 0x0000000fff0a7819 */ /* 0x000fe4000001140a */
[----:B------:R-:W-:Y:S02]  /*0190*/  LOP3.LUT R9, R2, 0xfffffe00, RZ, 0xc0, !PT ;  /* 0xfffffe0002097812 */ /* 0x000fe400078ec0ff */
[----:B------:R-:W-:Y:S02]  /*01a0*/  LOP3.LUT R11, R10, 0xffff, RZ, 0xc0, !PT ;  /* 0x0000ffff0a0b7812 */ /* 0x000fe400078ec0ff */
[----:B------:R-:W-:Y:S01]  /*01b0*/  PRMT R12, R7, 0x9910, RZ ;  /* 0x00009910070c7816 */ /* 0x000fe200000000ff */
[----:B------:R-:W-:Y:S01]  /*01c0*/  IMAD.IADD R2, R6, 0x1, -R9 ;  /* 0x0000000106027824 */ /* 0x000fe200078e0a09 */
[----:B------:R-:W-:Y:S02]  /*01d0*/  LOP3.LUT R5, R4, 0xfe00, RZ, 0xc0, !PT ;  /* 0x0000fe0004057812 */ /* 0x000fe400078ec0ff */
[----:B------:R-:W-:-:S02]  /*01e0*/  LEA.HI R10, R11, R8, RZ, 0x17 ;  /* 0x000000080b0a7211 */ /* 0x000fc400078fb8ff */
[----:B------:R-:W-:Y:S01]  /*01f0*/  SHF.R.S32.HI R6, RZ, 0xf, R12 ;  /* 0x0000000fff067819 */ /* 0x000fe2000001140c */
[----:B------:R-:W-:Y:S01]  /*0200*/  IMAD.IADD R5, R0, 0x1, -R5 ;  /* 0x0000000100057824 */ /* 0x000fe200078e0a05 */
[----:B------:R-:W-:Y:S02]  /*0210*/  LOP3.LUT R9, R10, 0xff80, RZ, 0xc0, !PT ;  /* 0x0000ff800a097812 */ /* 0x000fe400078ec0ff */
[----:B------:R-:W-:Y:S02]  /*0220*/  LOP3.LUT R6, R6, 0xffff, RZ, 0xc0, !PT ;  /* 0x0000ffff06067812 */ /* 0x000fe400078ec0ff */
[----:B------:R-:W-:Y:S01]  /*0230*/  PRMT R11, R2, 0x9910, RZ ;  /* 0x00009910020b7816 */ /* 0x000fe200000000ff */
[----:B------:R-:W-:Y:S01]  /*0240*/  IMAD.MOV R15, RZ, RZ, -R9 ;  /* 0x000000ffff0f7224 */ /* 0x000fe200078e0a09 */
[----:B------:R-:W-:Y:S02]  /*0250*/  PRMT R12, R5, 0x9910, RZ ;  /* 0x00009910050c7816 */ /* 0x000fe400000000ff */
[----:B------:R-:W-:-:S02]  /*0260*/  LEA.HI R6, R6, R7, RZ, 0x17 ;  /* 0x0000000706067211 */ /* 0x000fc400078fb8ff */
[----:B------:R-:W-:Y:S02]  /*0270*/  SHF.R.S32.HI R11, RZ, 0xf, R11 ;  /* 0x0000000fff0b7819 */ /* 0x000fe4000001140b */
[----:B------:R-:W-:Y:S02]  /*0280*/  SHF.R.S32.HI R9, RZ, 0xf, R12 ;  /* 0x0000000fff097819 */ /* 0x000fe4000001140c */
[----:B------:R-:W-:Y:S02]  /*0290*/  LOP3.LUT R12, R6, 0xff80, RZ, 0xc0, !PT ;  /* 0x0000ff80060c7812 */ /* 0x000fe400078ec0ff */
[----:B------:R-:W-:Y:S02]  /*02a0*/  PRMT R15, R15, 0x7710, RZ ;  /* 0x000077100f0f7816 */ /* 0x000fe400000000ff */
[----:B------:R-:W-:Y:S01]  /*02b0*/  LOP3.LUT R13, R11, 0xffff, RZ, 0xc0, !PT ;  /* 0x0000ffff0b0d7812 */ /* 0x000fe200078ec0ff */
[----:B------:R-:W-:Y:S01]  /*02c0*/  IMAD.MOV R12, RZ, RZ, -R12 ;  /* 0x000000ffff0c7224 */ /* 0x000fe200078e0a0c */
[----:B------:R-:W-:Y:S01]  /*02d0*/  LOP3.LUT R14, R9, 0xffff, RZ, 0xc0, !PT ;  /* 0x0000ffff090e7812 */ /* 0x000fe200078ec0ff */
[----:B------:R-:W-:Y:S01]  /*02e0*/  IMAD.IADD R11, R8, 0x1, R15 ;  /* 0x00000001080b7824 */ /* 0x000fe200078e020f */
[----:B------:R-:W-:-:S02]  /*02f0*/  LEA.HI R8, R13, R2, RZ, 0x17 ;  /* 0x000000020d087211 */ /* 0x000fc400078fb8ff */
[----:B------:R-:W-:Y:S02]  /*0300*/  LEA.HI R9, R14, R5, RZ, 0x17 ;  /* 0x000000050e097211 */ /* 0x000fe400078fb8ff */
[----:B------:R-:W-:Y:S02]  /*0310*/  PRMT R14, R12, 0x7710, RZ ;  /* 0x000077100c0e7816 */ /* 0x000fe400000000ff */
[----:B------:R-:W-:Y:S02]  /*0320*/  LOP3.LUT R12, R8, 0xff80, RZ, 0xc0, !PT ;  /* 0x0000ff80080c7812 */ /* 0x000fe400078ec0ff */
[----:B------:R-:W-:Y:S01]  /*0330*/  PRMT R13, R10, 0x9910, RZ ;  /* 0x000099100a0d7816 */ /* 0x000fe200000000ff */
[----:B------:R-:W-:Y:S01]  /*0340*/  IMAD.IADD R7, R7, 0x1, R14 ;  /* 0x0000000107077824 */ /* 0x000fe200078e020e */
[----:B------:R-:W-:Y:S01]  /*0350*/  LOP3.LUT R10, R9, 0xff80, RZ, 0xc0, !PT ;  /* 0x0000ff80090a7812 */ /* 0x000fe200078ec0ff */
[----:B------:R-:W-:Y:S01]  /*0360*/  IMAD.MOV R12, RZ, RZ, -R12 ;  /* 0x000000ffff0c7224 */ /* 0x000fe200078e0a0c */
[----:B------:R-:W-:-:S02]  /*0370*/  PRMT R15, R11, 0x9910, RZ ;  /* 0x000099100b0f7816 */ /* 0x000fc400000000ff */
[----:B------:R-:W-:Y:S01]  /*0380*/  SHF.R.S32.HI R4, RZ, 0x9, R4 ;  /* 0x00000009ff047819 */ /* 0x000fe20000011404 */
[----:B------:R-:W-:Y:S01]  /*0390*/  IMAD.MOV R14, RZ, RZ, -R10 ;  /* 0x000000ffff0e7224 */ /* 0x000fe200078e0a0a */
[----:B------:R-:W-:Y:S02]  /*03a0*/  SHF.R.S32.HI R10, RZ, 0x7, R13 ;  /* 0x00000007ff0a7819 */ /* 0x000fe4000001140d */
[----:B------:R-:W-:Y:S02]  /*03b0*/  PRMT R11, R12, 0x7710, RZ ;  /* 0x000077100c0b7816 */ /* 0x000fe400000000ff */
[----:B------:R-:W-:Y:S02]  /*03c0*/  PRMT R14, R14, 0x7710, RZ ;  /* 0x000077100e0e7816 */ /* 0x000fe400000000ff */
[----:B------:R-:W-:Y:S01]  /*03d0*/  LOP3.LUT R12, R10, 0xffff, RZ, 0xc0, !PT ;  /* 0x0000ffff0a0c7812 */ /* 0x000fe200078ec0ff */
[----:B------:R-:W-:Y:S01]  /*03e0*/  IMAD.IADD R10, R2, 0x1, R11 ;  /* 0x00000001020a7824 */ /* 0x000fe200078e020b */
[----:B------:R-:W-:Y:S01]  /*03f0*/  LEA.HI R11, R3, R0, RZ, 0x9 ;  /* 0x00000000030b7211 */ /* 0x000fe200078f48ff */
[----:B------:R-:W-:Y:S01]  /*0400*/  IMAD.IADD R13, R5, 0x1, R14 ;  /* 0x00000001050d7824 */ /* 0x000fe200078e020e */
[----:B------:R-:W1:Y:S01]  /*0410*/  LDC.64 R2, c[0x0][0x210] ;  /* 0x00008400ff027b82 */ /* 0x000e620000000a00 */
[----:B------:R-:W-:Y:S01]  /*0420*/  IMAD R5, R12, 0x20000, R15 ;  /* 0x000200000c057824 */ /* 0x000fe200078e020f */
[----:B------:R-:W-:Y:S01]  /*0430*/  PRMT R12, R6, 0x9910, RZ ;  /* 0x00009910060c7816 */ /* 0x000fe200000000ff */
[----:B------:R-:W-:Y:S01]  /*0440*/  VIADD R6, R11, 0x200 ;  /* 0x000002000b067836 */ /* 0x000fe20000000000 */
[----:B------:R-:W-:Y:S01]  /*0450*/  PRMT R11, R8, 0x9910, RZ ;  /* 0x00009910080b7816 */ /* 0x000fe200000000ff */
[----:B------:R-:W-:Y:S01]  /*0460*/  IMAD R15, R4, 0x80, R5 ;  /* 0x00000080040f7824 */ /* 0x000fe200078e0205 */
[----:B------:R-:W-:Y:S01]  /*0470*/  PRMT R8, R9, 0x9910, RZ ;  /* 0x0000991009087816 */ /* 0x000fe200000000ff */
[----:B------:R-:W-:Y:S01]  /*0480*/  IMAD.MOV.U32 R9, RZ, RZ, R12 ;  /* 0x000000ffff097224 */ /* 0x000fe200078e000c */
[----:B------:R-:W-:-:S02]  /*0490*/  PRMT R13, R13, 0x9910, RZ ;  /* 0x000099100d0d7816 */ /* 0x000fc400000000ff */
[----:B------:R-:W-:Y:S02]  /*04a0*/  PRMT R12, R7, 0x9910, RZ ;  /* 0x00009910070c7816 */ /* 0x000fe400000000ff */
[----:B------:R-:W-:Y:S01]  /*04b0*/  SHF.R.S32.HI R9, RZ, 0x7, R9 ;  /* 0x00000007ff097819 */ /* 0x000fe20000011409 */
[----:B------:R-:W-:Y:S01]  /*04c0*/  IMAD.MOV.U32 R7, RZ, RZ, R13 ;  /* 0x000000ffff077224 */ /* 0x000fe200078e000d */
[----:B------:R-:W-:Y:S02]  /*04d0*/  SHF.R.S32.HI R11, RZ, 0x7, R11 ;  /* 0x00000007ff0b7819 */ /* 0x000fe4000001140b */
[----:B------:R-:W-:Y:S01]  /*04e0*/  PRMT R14, R10, 0x9910, RZ ;  /* 0x000099100a0e7816 */ /* 0x000fe200000000ff */
[----:B------:R-:W-:Y:S01]  /*04f0*/  IMAD.MOV.U32 R10, RZ, RZ, R12 ;  /* 0x000000ffff0a7224 */ /* 0x000fe200078e000c */
[----:B------:R-:W-:Y:S01]  /*0500*/  SHF.R.S32.HI R6, RZ, 0x9, R6 ;  /* 0x00000009ff067819 */ /* 0x000fe20000011406 */
[--C-:B------:R-:W-:Y:S01]  /*0510*/  IMAD R13, R4, 0x80, R7.reuse ;  /* 0x00000080040d7824 */ /* 0x100fe200078e0207 */
[----:B------:R-:W-:Y:S01]  /*0520*/  SHF.R.S32.HI R8, RZ, 0x7, R8 ;  /* 0x00000007ff087819 */ /* 0x000fe20000011408 */
[----:B------:R-:W-:Y:S01]  /*0530*/  IMAD.MOV.U32 R12, RZ, RZ, R14 ;  /* 0x000000ffff0c7224 */ /* 0x000fe200078e000e */
[----:B------:R-:W-:Y:S01]  /*0540*/  LOP3.LUT R9, R9, 0xffff, RZ, 0xc0, !PT ;  /* 0x0000ffff09097812 */ /* 0x000fe200078ec0ff */
[C---:B------:R-:W-:Y:S01]  /*0550*/  IMAD R7, R6.reuse, 0x80, R7 ;  /* 0x0000008006077824 */ /* 0x040fe200078e0207 */
[----:B------:R-:W-:Y:S01]  /*0560*/  LOP3.LUT R11, R11, 0xffff, RZ, 0xc0, !PT ;  /* 0x0000ffff0b0b7812 */ /* 0x000fe200078ec0ff */
[----:B------:R-:W-:Y:S01]  /*0570*/  IMAD R23, R6, 0x80, R5 ;  /* 0x0000008006177824 */ /* 0x000fe200078e0205 */
[----:B------:R-:W-:Y:S01]  /*0580*/  LOP3.LUT R8, R8, 0xffff, RZ, 0xc0, !PT ;  /* 0x0000ffff08087812 */ /* 0x000fe200078ec0ff */
[----:B------:R-:W-:-:S02]  /*0590*/  IMAD R9, R9, 0x20000, R10 ;  /* 0x0002000009097824 */ /* 0x000fc400078e020a */
[----:B------:R-:W-:Y:S02]  /*05a0*/  IMAD R11, R11, 0x20000, R12 ;  /* 0x000200000b0b7824 */ /* 0x000fe400078e020c */
[C---:B------:R-:W-:Y:S02]  /*05b0*/  IMAD R13, R8.reuse, 0x20000, R13 ;  /* 0x00020000080d7824 */ /* 0x040fe400078e020d */
[----:B------:R-:W-:Y:S02]  /*05c0*/  IMAD R7, R8, 0x20000, R7 ;  /* 0x0002000008077824 */ /* 0x000fe400078e0207 */
[C---:B------:R-:W-:Y:S02]  /*05d0*/  IMAD R17, R4.reuse, 0x80, R9 ;  /* 0x0000008004117824 */ /* 0x040fe400078e0209 */
[----:B------:R-:W-:Y:S02]  /*05e0*/  IMAD R19, R4, 0x80, R11 ;  /* 0x0000008004137824 */ /* 0x000fe400078e020b */
[----:B------:R-:W-:-:S02]  /*05f0*/  IMAD R25, R6, 0x80, R9 ;  /* 0x0000008006197824 */ /* 0x000fc400078e0209 */
[----:B------:R-:W-:Y:S02]  /*0600*/  IMAD R11, R6, 0x80, R11 ;  /* 0x00000080060b7824 */ /* 0x000fe400078e020b */
[----:B-1----:R-:W-:-:S04]  /*0610*/  IMAD.WIDE R12, R13, 0x4, R2 ;  /* 0x000000040d0c7825 */ /* 0x002fc800078e0202 */
[--C-:B------:R-:W-:Y:S01]  /*0620*/  IMAD.WIDE R14, R15, 0x4, R2.reuse ;  /* 0x000000040f0e7825 */ /* 0x100fe200078e0202 */
[----:B------:R4:W3:Y:S03]  /*0630*/  LDG.E R4, desc[UR4][R12.64] ;  /* 0x000000040c047981 */ /* 0x0008e6000c1e1900 */
[--C-:B------:R-:W-:Y:S01]  /*0640*/  IMAD.WIDE R16, R17, 0x4, R2.reuse ;  /* 0x0000000411107825 */ /* 0x100fe200078e0202 */
[----:B------:R-:W3:Y:S03]  /*0650*/  LDG.E R5, desc[UR4][R14.64] ;  /* 0x000000040e057981 */ /* 0x000ee6000c1e1900 */
[--C-:B------:R-:W-:Y:S01]  /*0660*/  IMAD.WIDE R18, R19, 0x4, R2.reuse ;  /* 0x0000000413127825 */ /* 0x100fe200078e0202 */
[----:B------:R-:W3:Y:S03]  /*0670*/  LDG.E R6, desc[UR4][R16.64] ;  /* 0x0000000410067981 */ /* 0x000ee6000c1e1900 */
[----:B------:R-:W-:-:S02]  /*0680*/  IMAD.WIDE R20, R7, 0x4, R2 ;  /* 0x0000000407147825 */ /* 0x000fc400078e0202 */
[----:B------:R-:W3:Y:S02]  /*0690*/  LDG.E R7, desc[UR4][R18.64] ;  /* 0x0000000412077981 */ /* 0x000ee4000c1e1900 */
[--C-:B------:R-:W-:Y:S02]  /*06a0*/  IMAD.WIDE R22, R23, 0x4, R2.reuse ;  /* 0x0000000417167825 */ /* 0x100fe400078e0202 */
[----:B------:R-:W5:Y:S02]  /*06b0*/  LDG.E R8, desc[UR4][R20.64] ;  /* 0x0000000414087981 */ /* 0x000f64000c1e1900 */
[--C-:B------:R-:W-:Y:S02]  /*06c0*/  IMAD.WIDE R24, R25, 0x4, R2.reuse ;  /* 0x0000000419187825 */ /* 0x100fe400078e0202 */
[----:B------:R-:W5:Y:S02]  /*06d0*/  LDG.E R9, desc[UR4][R22.64] ;  /* 0x0000000416097981 */ /* 0x000f64000c1e1900 */
[----:B------:R-:W-:-:S02]  /*06e0*/  IMAD.WIDE R2, R11, 0x4, R2 ;  /* 0x000000040b027825 */ /* 0x000fc400078e0202 */
[----:B------:R-:W5:Y:S04]  /*06f0*/  LDG.E R10, desc[UR4][R24.64] ;  /* 0x00000004180a7981 */ /* 0x000f68000c1e1900 */
[----:B------:R-:W5:Y:S01]  /*0700*/  LDG.E R11, desc[UR4][R2.64] ;  /* 0x00000004020b7981 */ /* 0x000f62000c1e1900 */
[----:B--2---:R-:W-:-:S04]  /*0710*/  IMAD.WIDE R26, R0, 0x4, R26 ;  /* 0x00000004001a7825 */ /* 0x004fc800078e021a */
[----:B----4-:R-:W-:Y:S01]  /*0720*/  IMAD.WIDE R12, R0, 0x4, R28 ;  /* 0x00000004000c7825 */ /* 0x010fe200078e021c */
[----:B---3--:R-:W-:Y:S04]  /*0730*/  STG.E.128 desc[UR4][R26.64], R4 ;  /* 0x000000041a007986 */ /* 0x008fe8000c101d04 */
[----:B-----5:R-:W-:Y:S04]  /*0740*/  STG.E.128 desc[UR4][R26.64+0x800], R8 ;  /* 0x000800081a007986 */ /* 0x020fe8000c101d04 */
[----:B------:R-:W-:Y:S04]  /*0750*/  STG.E.128 desc[UR4][R12.64], R4 ;  /* 0x000000040c007986 */ /* 0x000fe8000c101d04 */
[----:B------:R-:W-:Y:S01]  /*0760*/  STG.E.128 desc[UR4][R12.64+0x800], R8 ;  /* 0x000800080c007986 */ /* 0x000fe2000c101d04 */
[----:B------:R-:W-:Y:S05]  /*0770*/  EXIT ;  /* 0x000000000000794d */ /* 0x000fea0003800000 */
.L_x_0:
[----:B------:R-:W-:-:S00]  /*0780*/  BRA `(.L_x_0) ;  /* 0xfffffffc00fc7947 */ /* 0x000fc0000383ffff */
[----:B------:R-:W-:-:S00]  /*0790*/  NOP ;  /* 0x0000000000007918 */ /* 0x000fc00000000000 */
        /* <DEDUP_REMOVED lines=14> */
.L_x_1:


//--------------------- .nv.constant0.triton_poi_fused_mm_13 --------------------------
	.section	.nv.constant0.triton_poi_fused_mm_13,"a",@progbits
	.sectionflags	@""
	.align	4
.nv.constant0.triton_poi_fused_mm_13:
	.zero		556
